//
// Generated by NVIDIA NVVM Compiler
//
// Compiler Build ID: CL-36424714
// Cuda compilation tools, release 13.0, V13.0.88
// Based on NVVM 20.0.0
//

.version 9.0
.target sm_100
.address_size 64

	// .globl	_Z12fill_indicesPii

.visible .entry _Z12fill_indicesPii(
	.param .u64 .ptr .align 1 _Z12fill_indicesPii_param_0,
	.param .u32 _Z12fill_indicesPii_param_1
)
{
	.reg .pred 	%p<2>;
	.reg .b32 	%r<6>;
	.reg .b64 	%rd<5>;

	ld.param.u64 	%rd1, [_Z12fill_indicesPii_param_0];
	ld.param.u32 	%r2, [_Z12fill_indicesPii_param_1];
	mov.u32 	%r3, %ctaid.x;
	mov.u32 	%r4, %ntid.x;
	mov.u32 	%r5, %tid.x;
	mad.lo.s32 	%r1, %r3, %r4, %r5;
	setp.ge.s32 	%p1, %r1, %r2;
	@%p1 bra 	$L__BB0_2;
	cvta.to.global.u64 	%rd2, %rd1;
	mul.wide.s32 	%rd3, %r1, 4;
	add.s64 	%rd4, %rd2, %rd3;
	st.global.u32 	[%rd4], %r1;
$L__BB0_2:
	ret;

}


// ===== COMPILED SASS (sm_100) =====

	.target	sm_100

	.elftype	@"ET_EXEC"


//--------------------- .note.nv.tkinfo           --------------------------
	.section	.note.nv.tkinfo,"",@"SHT_NOTE"
	.sectionflags	@"SHF_NOTE_NV_TKINFO"
	.tkinfo
        /*0018*/ 	.word	0x00000002
        /*0030*/ 	.string	""
        /*0030*/ 	.string	"ptxas"
        /*0030*/ 	.string	"Cuda compilation tools, release 13.0, V13.0.88"
        /*0030*/ 	.string	"Build cuda_13.0.r13.0/compiler.36424714_0"
        /*0030*/ 	.string	"-arch sm_100 -m 64 "



//--------------------- .note.nv.cuinfo           --------------------------
	.section	.note.nv.cuinfo,"",@"SHT_NOTE"
	.sectionflags	@"SHF_NOTE_NV_CUINFO"
        /*0018*/ 	.short	0x0002
        /*001a*/ 	.short	0x0064
        /*001c*/ 	.short	0x0082
	.zero		2


//--------------------- .nv.info                  --------------------------
	.section	.nv.info,"",@"SHT_CUDA_INFO"
	.align	4


	//----- nvinfo : EIATTR_REGCOUNT
	.align		4
        /*0000*/ 	.byte	0x04, 0x2f
        /*0002*/ 	.short	(.L_1 - .L_0)
	.align		4
.L_0:
        /*0004*/ 	.word	index@(_Z12fill_indicesPii)
        /*0008*/ 	.word	0x00000008


	//----- nvinfo : EIATTR_FRAME_SIZE
	.align		4
.L_1:
        /*000c*/ 	.byte	0x04, 0x11
        /*000e*/ 	.short	(.L_3 - .L_2)
	.align		4
.L_2:
        /*0010*/ 	.word	index@(_Z12fill_indicesPii)
        /*0014*/ 	.word	0x00000000


	//----- nvinfo : EIATTR_MIN_STACK_SIZE
	.align		4
.L_3:
        /*0018*/ 	.byte	0x04, 0x12
        /*001a*/ 	.short	(.L_5 - .L_4)
	.align		4
.L_4:
        /*001c*/ 	.word	index@(_Z12fill_indicesPii)
        /*0020*/ 	.word	0x00000000
.L_5:


//--------------------- .nv.compat                --------------------------
	.section	.nv.compat,"",@"SHT_CUDA_COMPAT_INFO"
	.align	4
        /*0000*/ 	.byte	0x02, 0x09, 0x00, 0x00, 0x02, 0x02, 0x01, 0x00, 0x02, 0x05, 0x05, 0x00, 0x03, 0x07, 0x01, 0x01
        /*0010*/ 	.byte	0x02, 0x03, 0x00, 0x00, 0x02, 0x06, 0x01, 0x00, 0x04, 0x0b, 0x08, 0x00, 0x09, 0x00, 0x00, 0x00
        /*0020*/ 	.byte	0x00, 0x00, 0x00, 0x00


//--------------------- .nv.info._Z12fill_indicesPii --------------------------
	.section	.nv.info._Z12fill_indicesPii,"",@"SHT_CUDA_INFO"
	.sectionflags	@""
	.align	4


	//----- nvinfo : EIATTR_CUDA_API_VERSION
	.align		4
        /*0000*/ 	.byte	0x04, 0x37
        /*0002*/ 	.short	(.L_7 - .L_6)
.L_6:
        /*0004*/ 	.word	0x00000082


	//----- nvinfo : EIATTR_KPARAM_INFO
	.align		4
.L_7:
        /*0008*/ 	.byte	0x04, 0x17
        /*000a*/ 	.short	(.L_9 - .L_8)
.L_8:
        /*000c*/ 	.word	0x00000000
        /*0010*/ 	.short	0x0001
        /*0012*/ 	.short	0x0008
        /*0014*/ 	.byte	0x00, 0xf0, 0x11, 0x00


	//----- nvinfo : EIATTR_KPARAM_INFO
	.align		4
.L_9:
        /*0018*/ 	.byte	0x04, 0x17
        /*001a*/ 	.short	(.L_11 - .L_10)
.L_10:
        /*001c*/ 	.word	0x00000000
        /*0020*/ 	.short	0x0000
        /*0022*/ 	.short	0x0000
        /*0024*/ 	.byte	0x00, 0xf5, 0x21, 0x00


	//----- nvinfo : EIATTR_SPARSE_MMA_MASK
	.align		4
.L_11:
        /*0028*/ 	.byte	0x03, 0x50
        /*002a*/ 	.short	0x0000


	//----- nvinfo : EIATTR_MAXREG_COUNT
	.align		4
        /*002c*/ 	.byte	0x03, 0x1b
        /*002e*/ 	.short	0x00ff


	//----- nvinfo : EIATTR_MERCURY_ISA_VERSION
	.align		4
        /*0030*/ 	.byte	0x03, 0x5f
        /*0032*/ 	.short	0x0101


	//----- nvinfo : EIATTR_VRC_CTA_INIT_COUNT
	.align		4
        /*0034*/ 	.byte	0x02, 0x4a
	.zero		1
	.zero		1


	//----- nvinfo : EIATTR_EXIT_INSTR_OFFSETS
	.align		4
        /*0038*/ 	.byte	0x04, 0x1c
        /*003a*/ 	.short	(.L_13 - .L_12)


	//   ....[0]....
.L_12:
        /*003c*/ 	.word	0x00000070


	//   ....[1]....
        /*0040*/ 	.word	0x000000c0


	//----- nvinfo : EIATTR_CBANK_PARAM_SIZE
	.align		4
.L_13:
        /*0044*/ 	.byte	0x03, 0x19
        /*0046*/ 	.short	0x000c


	//----- nvinfo : EIATTR_PARAM_CBANK
	.align		4
        /*0048*/ 	.byte	0x04, 0x0a
        /*004a*/ 	.short	(.L_15 - .L_14)
	.align		4
.L_14:
        /*004c*/ 	.word	index@(.nv.constant0._Z12fill_indicesPii)
        /*0050*/ 	.short	0x0380
        /*0052*/ 	.short	0x000c


	//----- nvinfo : EIATTR_SW_WAR
	.align		4
.L_15:
        /*0054*/ 	.byte	0x04, 0x36
        /*0056*/ 	.short	(.L_17 - .L_16)
.L_16:
        /*0058*/ 	.word	0x00000008
.L_17:


//--------------------- .nv.callgraph             --------------------------
	.section	.nv.callgraph,"",@"SHT_CUDA_CALLGRAPH"
	.align	4
	.sectionentsize	8
	.align		4
        /*0000*/ 	.word	0x00000000
	.align		4
        /*0004*/ 	.word	0xffffffff
	.align		4
        /*0008*/ 	.word	0x00000000
	.align		4
        /*000c*/ 	.word	0xfffffffe
	.align		4
        /*0010*/ 	.word	0x00000000
	.align		4
        /*0014*/ 	.word	0xfffffffd
	.align		4
        /*0018*/ 	.word	0x00000000
	.align		4
        /*001c*/ 	.word	0xfffffffc


//--------------------- .text._Z12fill_indicesPii --------------------------
	.section	.text._Z12fill_indicesPii,"ax",@progbits
	.align	128
        .global         _Z12fill_indicesPii
        .type           _Z12fill_indicesPii,@function
        .size           _Z12fill_indicesPii,(.L_x_1 - _Z12fill_indicesPii)
        .other          _Z12fill_indicesPii,@"STO_CUDA_ENTRY STV_DEFAULT"
_Z12fill_indicesPii:
.text._Z12fill_indicesPii:
[----:B------:R-:W-:Y:S01]  /*0000*/  LDC R1, c[0x0][0x37c] ;  /* 0x0000df00ff017b82 */ /* 0x000fe20000000800 */
[----:B------:R-:W0:Y:S07]  /*0010*/  S2R R0, SR_TID.X ;  /* 0x0000000000007919 */ /* 0x000e2e0000002100 */
[----:B------:R-:W0:Y:S01]  /*0020*/  S2UR UR4, SR_CTAID.X ;  /* 0x00000000000479c3 */ /* 0x000e220000002500 */
[----:B------:R-:W1:Y:S07]  /*0030*/  LDCU UR5, c[0x0][0x388] ;  /* 0x00007100ff0577ac */ /* 0x000e6e0008000800 */
[----:B------:R-:W0:Y:S02]  /*0040*/  LDC R5, c[0x0][0x360] ;  /* 0x0000d800ff057b82 */ /* 0x000e240000000800 */
[----:B0-----:R-:W-:-:S05]  /*0050*/  IMAD R5, R5, UR4, R0 ;  /* 0x0000000405057c24 */ /* 0x001fca000f8e0200 */
[----:B-1----:R-:W-:-:S13]  /*0060*/  ISETP.GE.AND P0, PT, R5, UR5, PT ;  /* 0x0000000505007c0c */ /* 0x002fda000bf06270 */
[----:B------:R-:W-:Y:S05]  /*0070*/  @P0 EXIT ;  /* 0x000000000000094d */ /* 0x000fea0003800000 */
[----:B------:R-:W0:Y:S01]  /*0080*/  LDC.64 R2, c[0x0][0x380] ;  /* 0x0000e000ff027b82 */ /* 0x000e220000000a00 */
[----:B------:R-:W1:Y:S01]  /*0090*/  LDCU.64 UR4, c[0x0][0x358] ;  /* 0x00006b00ff0477ac */ /* 0x000e620008000a00 */
[----:B0-----:R-:W-:-:S05]  /*00a0*/  IMAD.WIDE R2, R5, 0x4, R2 ;  /* 0x0000000405027825 */ /* 0x001fca00078e0202 */
[----:B-1----:R-:W-:Y:S01]  /*00b0*/  STG.E desc[UR4][R2.64], R5 ;  /* 0x0000000502007986 */ /* 0x002fe2000c101904 */
[----:B------:R-:W-:Y:S05]  /*00c0*/  EXIT ;  /* 0x000000000000794d */ /* 0x000fea0003800000 */
.L_x_0:
[----:B------:R-:W-:-:S00]  /*00d0*/  BRA `(.L_x_0) ;  /* 0xfffffffc00fc7947 */ /* 0x000fc0000383ffff */
[----:B------:R-:W-:-:S00]  /*00e0*/  NOP ;  /* 0x0000000000007918 */ /* 0x000fc00000000000 */
        /* <DEDUP_REMOVED lines=9> */
.L_x_1:


//--------------------- .nv.shared.reserved.0     --------------------------
	.section	.nv.shared.reserved.0,"aw",@nobits
	.weak		__nv_reservedSMEM_offset_0_alias
	.size		__nv_reservedSMEM_offset_0_alias, 0, 64
	.other		__nv_reservedSMEM_offset_0_alias,@"STO_CUDA_RESERVED_SHARED STV_DEFAULT"
__nv_reservedSMEM_offset_0_alias:
	.zero		0
	.zero		64


//--------------------- .nv.constant0._Z12fill_indicesPii --------------------------
	.section	.nv.constant0._Z12fill_indicesPii,"a",@progbits
	.sectionflags	@""
	.align	4
.nv.constant0._Z12fill_indicesPii:
	.zero		908


//--------------------- SYMBOLS --------------------------

	.type		.nv.reservedSmem.offset0,@object
	.size		.nv.reservedSmem.offset0,0x4
